	.headerflags	@"EF_CUDA_TEXMODE_UNIFIED EF_CUDA_64BIT_ADDRESS EF_CUDA_ACCELERATORS EF_CUDA_SM90 EF_CUDA_VIRTUAL_SM(EF_CUDA_SM90)"
	.elftype	@"ET_EXEC"


//--------------------- .nv.info                  --------------------------
	.section	.nv.info,"",@"SHT_CUDA_INFO"
	.align	4


	//----- nvinfo : EIATTR_REGCOUNT
	.align		4
        /*0000*/ 	.byte	0x04, 0x2f
        /*0002*/ 	.short	(.L_1 - .L_0)
	.align		4
.L_0:
        /*0004*/ 	.word	index@(triton_red_fused__unsafe_index_convolution_native_group_norm_31)
        /*0008*/ 	.word	0x00000030


	//----- nvinfo : EIATTR_MIN_STACK_SIZE
	.align		4
.L_1:
        /*000c*/ 	.byte	0x04, 0x12
        /*000e*/ 	.short	(.L_3 - .L_2)
	.align		4
.L_2:
        /*0010*/ 	.word	index@(triton_red_fused__unsafe_index_convolution_native_group_norm_31)
        /*0014*/ 	.word	0x00000000


	//----- nvinfo : EIATTR_FRAME_SIZE
	.align		4
.L_3:
        /*0018*/ 	.byte	0x04, 0x11
        /*001a*/ 	.short	(.L_5 - .L_4)
	.align		4
.L_4:
        /*001c*/ 	.word	index@(triton_red_fused__unsafe_index_convolution_native_group_norm_31)
        /*0020*/ 	.word	0x00000000


	//----- nvinfo : EIATTR_MIN_STACK_SIZE
	.align		4
.L_5:
        /*0024*/ 	.byte	0x04, 0x12
        /*0026*/ 	.short	(.L_7 - .L_6)
	.align		4
.L_6:
        /*0028*/ 	.word	index@(triton_red_fused__unsafe_index_convolution_native_group_norm_31)
        /*002c*/ 	.word	0x00000000
.L_7:


//--------------------- .nv.info.triton_red_fused__unsafe_index_convolution_native_group_norm_31 --------------------------
	.section	.nv.info.triton_red_fused__unsafe_index_convolution_native_group_norm_31,"",@"SHT_CUDA_INFO"
	.sectionflags	@""
	.align	4


	//----- nvinfo : EIATTR_CUDA_API_VERSION
	.align		4
        /*0000*/ 	.byte	0x04, 0x37
        /*0002*/ 	.short	(.L_9 - .L_8)
.L_8:
        /*0004*/ 	.word	0x0000007c


	//----- nvinfo : EIATTR_KPARAM_INFO
	.align		4
.L_9:
        /*0008*/ 	.byte	0x04, 0x17
        /*000a*/ 	.short	(.L_11 - .L_10)
.L_10:
        /*000c*/ 	.word	0x00000000
        /*0010*/ 	.short	0x0008
        /*0012*/ 	.short	0x003c
        /*0014*/ 	.byte	0x00, 0xf0, 0x11, 0x00


	//----- nvinfo : EIATTR_KPARAM_INFO
	.align		4
.L_11:
        /*0018*/ 	.byte	0x04, 0x17
        /*001a*/ 	.short	(.L_13 - .L_12)
.L_12:
        /*001c*/ 	.word	0x00000000
        /*0020*/ 	.short	0x0007
        /*0022*/ 	.short	0x0038
        /*0024*/ 	.byte	0x00, 0xf0, 0x11, 0x00


	//----- nvinfo : EIATTR_KPARAM_INFO
	.align		4
.L_13:
        /*0028*/ 	.byte	0x04, 0x17
        /*002a*/ 	.short	(.L_15 - .L_14)
.L_14:
        /*002c*/ 	.word	0x00000000
        /*0030*/ 	.short	0x0006
        /*0032*/ 	.short	0x0030
        /*0034*/ 	.byte	0x00, 0xf4, 0x21, 0x00


	//----- nvinfo : EIATTR_KPARAM_INFO
	.align		4
.L_15:
        /*0038*/ 	.byte	0x04, 0x17
        /*003a*/ 	.short	(.L_17 - .L_16)
.L_16:
        /*003c*/ 	.word	0x00000000
        /*0040*/ 	.short	0x0005
        /*0042*/ 	.short	0x0028
        /*0044*/ 	.byte	0x00, 0xf4, 0x21, 0x00


	//----- nvinfo : EIATTR_KPARAM_INFO
	.align		4
.L_17:
        /*0048*/ 	.byte	0x04, 0x17
        /*004a*/ 	.short	(.L_19 - .L_18)
.L_18:
        /*004c*/ 	.word	0x00000000
        /*0050*/ 	.short	0x0004
        /*0052*/ 	.short	0x0020
        /*0054*/ 	.byte	0x00, 0xf4, 0x21, 0x00


	//----- nvinfo : EIATTR_KPARAM_INFO
	.align		4
.L_19:
        /*0058*/ 	.byte	0x04, 0x17
        /*005a*/ 	.short	(.L_21 - .L_20)
.L_20:
        /*005c*/ 	.word	0x00000000
        /*0060*/ 	.short	0x0003
        /*0062*/ 	.short	0x0018
        /*0064*/ 	.byte	0x00, 0xf4, 0x21, 0x00


	//----- nvinfo : EIATTR_KPARAM_INFO
	.align		4
.L_21:
        /*0068*/ 	.byte	0x04, 0x17
        /*006a*/ 	.short	(.L_23 - .L_22)
.L_22:
        /*006c*/ 	.word	0x00000000
        /*0070*/ 	.short	0x0002
        /*0072*/ 	.short	0x0010
        /*0074*/ 	.byte	0x00, 0xf4, 0x21, 0x00


	//----- nvinfo : EIATTR_KPARAM_INFO
	.align		4
.L_23:
        /*0078*/ 	.byte	0x04, 0x17
        /*007a*/ 	.short	(.L_25 - .L_24)
.L_24:
        /*007c*/ 	.word	0x00000000
        /*0080*/ 	.short	0x0001
        /*0082*/ 	.short	0x0008
        /*0084*/ 	.byte	0x00, 0xf4, 0x21, 0x00


	//----- nvinfo : EIATTR_KPARAM_INFO
	.align		4
.L_25:
        /*0088*/ 	.byte	0x04, 0x17
        /*008a*/ 	.short	(.L_27 - .L_26)
.L_26:
        /*008c*/ 	.word	0x00000000
        /*0090*/ 	.short	0x0000
        /*0092*/ 	.short	0x0000
        /*0094*/ 	.byte	0x00, 0xf4, 0x21, 0x00


	//----- nvinfo : EIATTR_SPARSE_MMA_MASK
	.align		4
.L_27:
        /*0098*/ 	.byte	0x03, 0x50
        /*009a*/ 	.short	0x0000


	//----- nvinfo : EIATTR_MAXREG_COUNT
	.align		4
        /*009c*/ 	.byte	0x03, 0x1b
        /*009e*/ 	.short	0x00ff


	//----- nvinfo : EIATTR_COOP_GROUP_MASK_REGIDS
	.align		4
        /*00a0*/ 	.byte	0x04, 0x29
        /*00a2*/ 	.short	(.L_29 - .L_28)


	//   ....[0]....
.L_28:
        /*00a4*/ 	.word	0xffffffff


	//   ....[1]....
        /*00a8*/ 	.word	0xffffffff


	//   ....[2]....
        /*00ac*/ 	.word	0xffffffff


	//----- nvinfo : EIATTR_COOP_GROUP_INSTR_OFFSETS
	.align		4
.L_29:
        /*00b0*/ 	.byte	0x04, 0x28
        /*00b2*/ 	.short	(.L_31 - .L_30)


	//   ....[0]....
.L_30:
        /*00b4*/ 	.word	0x00001810


	//   ....[1]....
        /*00b8*/ 	.word	0x00001820


	//   ....[2]....
        /*00bc*/ 	.word	0x00001830


	//----- nvinfo : EIATTR_EXIT_INSTR_OFFSETS
	.align		4
.L_31:
        /*00c0*/ 	.byte	0x04, 0x1c
        /*00c2*/ 	.short	(.L_33 - .L_32)


	//   ....[0]....
.L_32:
        /*00c4*/ 	.word	0x00001a40


	//   ....[1]....
        /*00c8*/ 	.word	0x00001a90


	//----- nvinfo : EIATTR_REQNTID
	.align		4
.L_33:
        /*00cc*/ 	.byte	0x04, 0x10
        /*00ce*/ 	.short	(.L_35 - .L_34)
.L_34:
        /*00d0*/ 	.word	0x00000080
        /*00d4*/ 	.word	0x00000001
        /*00d8*/ 	.word	0x00000001


	//----- nvinfo : EIATTR_CBANK_PARAM_SIZE
	.align		4
.L_35:
        /*00dc*/ 	.byte	0x03, 0x19
        /*00de*/ 	.short	0x0040


	//----- nvinfo : EIATTR_PARAM_CBANK
	.align		4
        /*00e0*/ 	.byte	0x04, 0x0a
        /*00e2*/ 	.short	(.L_37 - .L_36)
	.align		4
.L_36:
        /*00e4*/ 	.word	index@(.nv.constant0.triton_red_fused__unsafe_index_convolution_native_group_norm_31)
        /*00e8*/ 	.short	0x0210
        /*00ea*/ 	.short	0x0040


	//----- nvinfo : EIATTR_SW_WAR
	.align		4
.L_37:
        /*00ec*/ 	.byte	0x04, 0x36
        /*00ee*/ 	.short	(.L_39 - .L_38)
.L_38:
        /*00f0*/ 	.word	0x00000008
.L_39:


//--------------------- .nv.callgraph             --------------------------
	.section	.nv.callgraph,"",@"SHT_CUDA_CALLGRAPH"
	.align	4
	.sectionentsize	8
	.align		4
        /*0000*/ 	.word	0x00000000
	.align		4
        /*0004*/ 	.word	0xffffffff
	.align		4
        /*0008*/ 	.word	0x00000000
	.align		4
        /*000c*/ 	.word	0xfffffffe
	.align		4
        /*0010*/ 	.word	0x00000000
	.align		4
        /*0014*/ 	.word	0xfffffffd
	.align		4
        /*0018*/ 	.word	0x00000000
	.align		4
        /*001c*/ 	.word	0xfffffffc


//--------------------- .text.triton_red_fused__unsafe_index_convolution_native_group_norm_31 --------------------------
	.section	.text.triton_red_fused__unsafe_index_convolution_native_group_norm_31,"ax",@progbits
	.sectionflags	@"SHF_BARRIERS=1"
	.align	128
        .global         triton_red_fused__unsafe_index_convolution_native_group_norm_31
        .type           triton_red_fused__unsafe_index_convolution_native_group_norm_31,@function
        .size           triton_red_fused__unsafe_index_convolution_native_group_norm_31,(.L_x_3 - triton_red_fused__unsafe_index_convolution_native_group_norm_31)
        .other          triton_red_fused__unsafe_index_convolution_native_group_norm_31,@"STO_CUDA_ENTRY STV_DEFAULT"
triton_red_fused__unsafe_index_convolution_native_group_norm_31:
.text.triton_red_fused__unsafe_index_convolution_native_group_norm_31:
[----:B------:R-:W0:Y:S02]  /*0000*/  LDC R1, c[0x0][0x28] ;  /* 0x00000a00ff017b82 */ /* 0x000e240000000800 */
[----:B------:R-:W1:Y:S01]  /*0010*/  S2R R14, SR_TID.X ;  /* 0x00000000000e7919 */ /* 0x000e620000002100 */
[----:B------:R-:W2:Y:S01]  /*0020*/  S2UR UR5, SR_CgaCtaId ;  /* 0x00000000000579c3 */ /* 0x000ea20000008800 */
[----:B------:R-:W-:Y:S01]  /*0030*/  UMOV UR4, 0x400 ;  /* 0x0000040000047882 */ /* 0x000fe20000000000 */
[----:B------:R-:W-:Y:S01]  /*0040*/  CS2R R16, SRZ ;  /* 0x0000000000107805 */ /* 0x000fe2000001ff00 */
[----:B------:R-:W3:Y:S01]  /*0050*/  S2R R12, SR_CTAID.X ;  /* 0x00000000000c7919 */ /* 0x000ee20000002500 */
[----:B------:R-:W-:Y:S02]  /*0060*/  CS2R R18, SRZ ;  /* 0x0000000000127805 */ /* 0x000fe4000001ff00 */
[----:B------:R-:W-:Y:S02]  /*0070*/  CS2R R20, SRZ ;  /* 0x0000000000147805 */ /* 0x000fe4000001ff00 */
[----:B------:R-:W-:Y:S01]  /*0080*/  CS2R R32, SRZ ;  /* 0x0000000000207805 */ /* 0x000fe2000001ff00 */
[----:B------:R-:W-:Y:S01]  /*0090*/  IMAD.MOV.U32 R34, RZ, RZ, RZ ;  /* 0x000000ffff227224 */ /* 0x000fe200078e00ff */
[----:B------:R-:W4:Y:S01]  /*00a0*/  LDC.64 R8, c[0x0][0x228] ;  /* 0x00008a00ff087b82 */ /* 0x000f220000000a00 */
[----:B------:R-:W-:Y:S01]  /*00b0*/  ULDC.64 UR12, c[0x0][0x208] ;  /* 0x00008200000c7ab9 */ /* 0x000fe20000000a00 */
[----:B------:R-:W-:Y:S01]  /*00c0*/  ULDC.64 UR14, c[0x0][0x210] ;  /* 0x00008400000e7ab9 */ /* 0x000fe20000000a00 */
[----:B------:R-:W-:Y:S01]  /*00d0*/  ULDC.64 UR16, c[0x0][0x218] ;  /* 0x0000860000107ab9 */ /* 0x000fe20000000a00 */
[----:B--2---:R-:W-:-:S03]  /*00e0*/  UPRMT UR4, UR5, 0x654, UR4 ;  /* 0x0000065405047896 */ /* 0x004fc60008000004 */
[----:B------:R-:W-:Y:S01]  /*00f0*/  UMOV UR5, URZ ;  /* 0x0000003f00057c82 */ /* 0x000fe20008000000 */
[----:B-1----:R-:W-:Y:S01]  /*0100*/  SHF.R.U32.HI R4, RZ, 0x1, R14 ;  /* 0x00000001ff047819 */ /* 0x002fe2000001160e */
[C---:B------:R-:W-:Y:S01]  /*0110*/  IMAD.SHL.U32 R2, R14.reuse, 0x4, RZ ;  /* 0x000000040e027824 */ /* 0x040fe200078e00ff */
[----:B------:R-:W-:Y:S02]  /*0120*/  LOP3.LUT R0, R14, 0x40, RZ, 0xc0, !PT ;  /* 0x000000400e007812 */ /* 0x000fe400078ec0ff */
[----:B------:R-:W-:Y:S01]  /*0130*/  SGXT.U32 R4, R4, 0x6 ;  /* 0x000000060404781a */ /* 0x000fe20000000000 */
[----:B---3--:R-:W-:Y:S01]  /*0140*/  IMAD.SHL.U32 R5, R12, 0x80000, RZ ;  /* 0x000800000c057824 */ /* 0x008fe200078e00ff */
[----:B------:R-:W-:Y:S02]  /*0150*/  LOP3.LUT R3, R2, 0xfc, RZ, 0xc0, !PT ;  /* 0x000000fc02037812 */ /* 0x000fe400078ec0ff */
[----:B------:R-:W-:Y:S01]  /*0160*/  SHF.R.S32.HI R13, RZ, 0x19, R12 ;  /* 0x00000019ff0d7819 */ /* 0x000fe2000001140c */
[----:B------:R-:W-:-:S02]  /*0170*/  IMAD.SHL.U32 R6, R4, 0x2000, RZ ;  /* 0x0000200004067824 */ /* 0x000fc400078e00ff */
[----:B------:R-:W-:Y:S01]  /*0180*/  IMAD R10, R0, 0x4, R3 ;  /* 0x00000004000a7824 */ /* 0x000fe200078e0203 */
[----:B------:R-:W-:Y:S01]  /*0190*/  SGXT R13, R13, 0x1 ;  /* 0x000000010d0d781a */ /* 0x000fe20000000200 */
[----:B------:R-:W-:Y:S01]  /*01a0*/  IMAD.SHL.U32 R3, R12, 0x40, RZ ;  /* 0x000000400c037824 */ /* 0x000fe200078e00ff */
[----:B------:R-:W-:Y:S01]  /*01b0*/  LOP3.LUT R5, R5, R6, RZ, 0xfc, !PT ;  /* 0x0000000605057212 */ /* 0x000fe200078efcff */
[----:B------:R-:W-:-:S03]  /*01c0*/  IMAD.SHL.U32 R6, R10, 0x2, RZ ;  /* 0x000000020a067824 */ /* 0x000fc600078e00ff */
[----:B------:R-:W-:Y:S01]  /*01d0*/  LOP3.LUT R11, R5, 0x4, R2, 0xf8, !PT ;  /* 0x00000004050b7812 */ /* 0x000fe200078ef802 */
[----:B------:R-:W-:Y:S01]  /*01e0*/  IMAD.SHL.U32 R5, R14, 0x8, RZ ;  /* 0x000000080e057824 */ /* 0x000fe200078e00ff */
[----:B------:R-:W-:Y:S02]  /*01f0*/  SHF.R.U32.HI R2, RZ, 0x6, R14 ;  /* 0x00000006ff027819 */ /* 0x000fe4000001160e */
[----:B------:R-:W-:Y:S01]  /*0200*/  LOP3.LUT R0, R3, 0x3f, R14, 0xf8, !PT ;  /* 0x0000003f03007812 */ /* 0x000fe200078ef80e */
[----:B----4-:R-:W-:Y:S01]  /*0210*/  IMAD.WIDE R8, R11, 0x4, R8 ;  /* 0x000000040b087825 */ /* 0x010fe200078e0208 */
[----:B------:R-:W-:Y:S02]  /*0220*/  SGXT.U32 R2, R2, 0x1 ;  /* 0x000000010202781a */ /* 0x000fe40000000000 */
[----:B------:R-:W-:Y:S01]  /*0230*/  LOP3.LUT R7, R5, 0x1f8, RZ, 0xc0, !PT ;  /* 0x000001f805077812 */ /* 0x000fe200078ec0ff */
[----:B------:R-:W-:Y:S01]  /*0240*/  IMAD.SHL.U32 R5, R0, 0x400, RZ ;  /* 0x0000040000057824 */ /* 0x000fe200078e00ff */
[----:B------:R-:W-:-:S02]  /*0250*/  LOP3.LUT R11, R6, 0x3f0, RZ, 0xc0, !PT ;  /* 0x000003f0060b7812 */ /* 0x000fc400078ec0ff */
[----:B------:R-:W-:Y:S02]  /*0260*/  LEA.HI R13, R13, R0, RZ, 0x6 ;  /* 0x000000000d0d7211 */ /* 0x000fe400078f30ff */
[----:B------:R-:W-:Y:S01]  /*0270*/  LOP3.LUT R6, R7, R2, RZ, 0xfc, !PT ;  /* 0x0000000207067212 */ /* 0x000fe200078efcff */
[----:B------:R-:W-:Y:S01]  /*0280*/  VIADD R11, R11, UR4 ;  /* 0x000000040b0b7c36 */ /* 0x000fe20008000000 */
[----:B------:R-:W-:Y:S01]  /*0290*/  LEA R7, R7, UR4, 0x1 ;  /* 0x0000000407077c11 */ /* 0x000fe2000f8e08ff */
[----:B------:R-:W-:Y:S01]  /*02a0*/  UMOV UR4, URZ ;  /* 0x0000003f00047c82 */ /* 0x000fe20008000000 */
[----:B------:R-:W-:Y:S02]  /*02b0*/  LOP3.LUT R13, R13, 0x7fffffc0, RZ, 0xc0, !PT ;  /* 0x7fffffc00d0d7812 */ /* 0x000fe400078ec0ff */
[----:B------:R-:W-:Y:S02]  /*02c0*/  SHF.R.S32.HI R14, RZ, 0x1f, R5 ;  /* 0x0000001fff0e7819 */ /* 0x000fe40000011405 */
[----:B------:R-:W-:Y:S01]  /*02d0*/  LOP3.LUT R3, R3, R4, RZ, 0xfc, !PT ;  /* 0x0000000403037212 */ /* 0x000fe200078efcff */
[----:B------:R-:W-:Y:S01]  /*02e0*/  IMAD R4, R6, 0x4, R7 ;  /* 0x0000000406047824 */ /* 0x000fe200078e0207 */
[----:B------:R-:W-:Y:S01]  /*02f0*/  SHF.L.U64.HI R5, R5, 0x2, R14 ;  /* 0x0000000205057819 */ /* 0x000fe2000001020e */
[----:B------:R-:W-:Y:S01]  /*0300*/  IMAD R6, R10, 0x4, R11 ;  /* 0x000000040a067824 */ /* 0x000fe200078e020b */
[----:B------:R-:W-:Y:S01]  /*0310*/  CS2R R10, SRZ ;  /* 0x00000000000a7805 */ /* 0x000fe2000001ff00 */
[----:B------:R-:W-:Y:S01]  /*0320*/  IMAD.MOV.U32 R7, RZ, RZ, RZ ;  /* 0x000000ffff077224 */ /* 0x000fe200078e00ff */
[C---:B------:R-:W-:Y:S01]  /*0330*/  ISETP.GE.AND P0, PT, R0.reuse, 0x100, PT ;  /* 0x000001000000780c */ /* 0x040fe20003f06270 */
[----:B------:R-:W-:-:S12]  /*0340*/  IMAD.IADD R35, R0, 0x1, -R13 ;  /* 0x0000000100237824 */ /* 0x000fd800078e0a0d */
.L_x_1:
[----:B------:R-:W1:Y:S01]  /*0350*/  LDC.64 R28, c[0x0][0x210] ;  /* 0x00008400ff1c7b82 */ /* 0x000e620000000a00 */
[----:B------:R-:W-:Y:S02]  /*0360*/  USHF.R.U64 UR6, UR4, 0x1, UR5 ;  /* 0x0000000104067899 */ /* 0x000fe40008001205 */
[----:B------:R-:W-:Y:S02]  /*0370*/  IMAD.U32 R13, RZ, RZ, UR4 ;  /* 0x00000004ff0d7e24 */ /* 0x000fe4000f8e00ff */
[----:B------:R-:W-:-:S03]  /*0380*/  ULOP3.LUT UR6, UR6, 0x78, URZ, 0xc0, !UPT ;  /* 0x0000007806067892 */ /* 0x000fc6000f8ec03f */
[----:B------:R-:W-:Y:S01]  /*0390*/  LOP3.LUT R13, R2, 0x8, R13, 0xf8, !PT ;  /* 0x00000008020d7812 */ /* 0x000fe200078ef80d */
[----:B------:R-:W-:Y:S02]  /*03a0*/  UIADD3 UR7, UP0, UR6, UR14, URZ ;  /* 0x0000000e06077290 */ /* 0x000fe4000ff1e03f */
[----:B------:R-:W-:Y:S02]  /*03b0*/  USHF.R.U64 UR6, UR4, 0x5, UR5 ;  /* 0x0000000504067899 */ /* 0x000fe40008001205 */
[----:B------:R-:W-:Y:S02]  /*03c0*/  UIADD3.X UR8, URZ, UR15, URZ, UP0, !UPT ;  /* 0x0000000f3f087290 */ /* 0x000fe400087fe43f */
[----:B------:R-:W-:Y:S01]  /*03d0*/  IMAD.U32 R12, RZ, RZ, UR7 ;  /* 0x00000007ff0c7e24 */ /* 0x000fe2000f8e00ff */
[----:B------:R-:W-:Y:S01]  /*03e0*/  ULOP3.LUT UR6, UR6, 0x78, URZ, 0xc0, !UPT ;  /* 0x0000007806067892 */ /* 0x000fe2000f8ec03f */
[----:B-1----:R-:W-:Y:S02]  /*03f0*/  IMAD.WIDE.U32 R28, R13, 0x8, R28 ;  /* 0x000000080d1c7825 */ /* 0x002fe400078e001c */
[----:B------:R-:W-:-:S03]  /*0400*/  MOV R13, UR8 ;  /* 0x00000008000d7c02 */ /* 0x000fc60008000f00 */
[----:B------:R-:W2:Y:S01]  /*0410*/  LDG.E.EL.64 R26, desc[UR12][R28.64] ;  /* 0x0000000c1c1a7981 */ /* 0x000ea2000c2e1b00 */
[----:B------:R-:W-:-:S03]  /*0420*/  UIADD3 UR6, UP0, UR6, UR14, URZ ;  /* 0x0000000e06067290 */ /* 0x000fc6000ff1e03f */
[----:B------:R-:W3:Y:S04]  /*0430*/  LDG.E.EL.64 R14, desc[UR12][R28.64+0x10] ;  /* 0x0000100c1c0e7981 */ /* 0x000ee8000c2e1b00 */
[----:B------:R-:W4:Y:S01]  /*0440*/  LDG.E.EL.64 R12, desc[UR12][R12.64] ;  /* 0x0000000c0c0c7981 */ /* 0x000f22000c2e1b00 */
[----:B------:R-:W-:Y:S01]  /*0450*/  UIADD3.X UR7, URZ, UR15, URZ, UP0, !UPT ;  /* 0x0000000f3f077290 */ /* 0x000fe200087fe43f */
[----:B------:R-:W-:Y:S02]  /*0460*/  IMAD.U32 R24, RZ, RZ, UR6 ;  /* 0x00000006ff187e24 */ /* 0x000fe4000f8e00ff */
[----:B------:R-:W5:Y:S03]  /*0470*/  LDG.E.EL.64 R22, desc[UR12][R28.64+0x20] ;  /* 0x0000200c1c167981 */ /* 0x000f66000c2e1b00 */
[----:B------:R-:W-:Y:S01]  /*0480*/  IMAD.U32 R25, RZ, RZ, UR7 ;  /* 0x00000007ff197e24 */ /* 0x000fe2000f8e00ff */
[----:B------:R1:W5:Y:S05]  /*0490*/  LDG.E.EL.64 R30, desc[UR12][R28.64+0x30] ;  /* 0x0000300c1c1e7981 */ /* 0x00036a000c2e1b00 */
[----:B------:R-:W5:Y:S01]  /*04a0*/  LDG.E.EL.64 R24, desc[UR12][R24.64] ;  /* 0x0000000c18187981 */ /* 0x000f62000c2e1b00 */
[----:B------:R-:W-:Y:S01]  /*04b0*/  USHF.R.U32.HI UR19, URZ, 0xc, UR4 ;  /* 0x0000000c3f137899 */ /* 0x000fe20008011604 */
[----:B--2---:R-:W-:-:S02]  /*04c0*/  SHF.R.U32.HI R37, RZ, 0x1a, R27 ;  /* 0x0000001aff257819 */ /* 0x004fc4000001161b */
[----:B------:R-:W-:Y:S02]  /*04d0*/  LEA R38, P1, R26, UR16, 0x2 ;  /* 0x000000101a267c11 */ /* 0x000fe4000f8210ff */
[----:B---3--:R-:W-:Y:S02]  /*04e0*/  SHF.R.U32.HI R39, RZ, 0x1a, R15 ;  /* 0x0000001aff277819 */ /* 0x008fe4000001160f */
[----:B------:R-:W-:Y:S02]  /*04f0*/  LOP3.LUT R37, R37, 0x20, RZ, 0xc0, !PT ;  /* 0x0000002025257812 */ /* 0x000fe400078ec0ff */
[----:B----4-:R-:W-:Y:S02]  /*0500*/  SHF.R.U32.HI R41, RZ, 0x1c, R13 ;  /* 0x0000001cff297819 */ /* 0x010fe4000001160d */
[----:B------:R-:W-:Y:S02]  /*0510*/  LEA R36, P2, R14, UR16, 0x2 ;  /* 0x000000100e247c11 */ /* 0x000fe4000f8410ff */
[----:B------:R-:W-:-:S02]  /*0520*/  LEA.HI.X R26, R26, UR17, R27, 0x2, P1 ;  /* 0x000000111a1a7c11 */ /* 0x000fc400088f141b */
[----:B------:R-:W-:Y:S02]  /*0530*/  LOP3.LUT R39, R39, 0x20, RZ, 0xc0, !PT ;  /* 0x0000002027277812 */ /* 0x000fe400078ec0ff */
[----:B------:R-:W-:Y:S02]  /*0540*/  IADD3 R37, P1, R37, R38, RZ ;  /* 0x0000002625257210 */ /* 0x000fe40007f3e0ff */
[----:B-1----:R-:W-:Y:S02]  /*0550*/  SHF.R.U32.HI R29, RZ, 0x1c, R13 ;  /* 0x0000001cff1d7819 */ /* 0x002fe4000001160d */
[----:B------:R-:W-:Y:S02]  /*0560*/  LOP3.LUT R41, R41, 0x8, RZ, 0xc0, !PT ;  /* 0x0000000829297812 */ /* 0x000fe400078ec0ff */
[----:B------:R-:W-:Y:S02]  /*0570*/  LEA.HI.X R38, R14, UR17, R15, 0x2, P2 ;  /* 0x000000110e267c11 */ /* 0x000fe400090f140f */
[----:B------:R-:W-:-:S02]  /*0580*/  SHF.R.U32.HI R27, RZ, 0x1c, R13 ;  /* 0x0000001cff1b7819 */ /* 0x000fc4000001160d */
[----:B------:R-:W-:Y:S02]  /*0590*/  SHF.R.U32.HI R15, RZ, 0x1c, R13 ;  /* 0x0000001cff0f7819 */ /* 0x000fe4000001160d */
[----:B------:R-:W-:Y:S02]  /*05a0*/  IADD3 R39, P5, R39, R36, RZ ;  /* 0x0000002427277210 */ /* 0x000fe40007fbe0ff */
[----:B------:R-:W-:Y:S02]  /*05b0*/  LOP3.LUT R29, R29, 0x8, RZ, 0xc0, !PT ;  /* 0x000000081d1d7812 */ /* 0x000fe400078ec0ff */
[----:B------:R-:W-:Y:S02]  /*05c0*/  IADD3 R36, P2, R12, R41, RZ ;  /* 0x000000290c247210 */ /* 0x000fe40007f5e0ff */
[----:B------:R-:W-:Y:S02]  /*05d0*/  LOP3.LUT R27, R27, 0x8, RZ, 0xc0, !PT ;  /* 0x000000081b1b7812 */ /* 0x000fe400078ec0ff */
[----:B------:R-:W-:-:S02]  /*05e0*/  LOP3.LUT R15, R15, 0x8, RZ, 0xc0, !PT ;  /* 0x000000080f0f7812 */ /* 0x000fc400078ec0ff */
[----:B------:R-:W-:Y:S01]  /*05f0*/  IADD3 R28, P3, R12, R29, RZ ;  /* 0x0000001d0c1c7210 */ /* 0x000fe20007f7e0ff */
[--C-:B------:R-:W-:Y:S01]  /*0600*/  IMAD.X R29, RZ, RZ, R13.reuse, P2 ;  /* 0x000000ffff1d7224 */ /* 0x100fe200010e060d */
[----:B------:R-:W-:Y:S02]  /*0610*/  IADD3 R14, P4, R12, R27, RZ ;  /* 0x0000001b0c0e7210 */ /* 0x000fe40007f9e0ff */
[----:B------:R-:W-:Y:S02]  /*0620*/  IADD3 R12, P2, R12, R15, RZ ;  /* 0x0000000f0c0c7210 */ /* 0x000fe40007f5e0ff */
[----:B-----5:R-:W-:Y:S01]  /*0630*/  R2UR UR7, R25 ;  /* 0x00000000190772ca */ /* 0x020fe200000e0000 */
[--C-:B------:R-:W-:Y:S02]  /*0640*/  IMAD.X R25, RZ, RZ, R13.reuse, P3 ;  /* 0x000000ffff197224 */ /* 0x100fe400018e060d */
[--C-:B------:R-:W-:Y:S02]  /*0650*/  IMAD.X R15, RZ, RZ, R13.reuse, P4 ;  /* 0x000000ffff0f7224 */ /* 0x100fe400020e060d */
[----:B------:R-:W-:Y:S01]  /*0660*/  IMAD.X R27, RZ, RZ, R13, P2 ;  /* 0x000000ffff1b7224 */ /* 0x000fe200010e060d */
[----:B------:R-:W-:Y:S01]  /*0670*/  SHF.R.U32.HI R13, RZ, 0x1a, R23 ;  /* 0x0000001aff0d7819 */ /* 0x000fe20000011617 */
[----:B------:R-:W-:Y:S01]  /*0680*/  IMAD.X R41, RZ, RZ, R26, P1 ;  /* 0x000000ffff297224 */ /* 0x000fe200008e061a */
[----:B------:R-:W-:Y:S01]  /*0690*/  LEA R26, P1, R36, R37, 0x5 ;  /* 0x00000025241a7211 */ /* 0x000fe200078228ff */
[----:B------:R-:W-:Y:S01]  /*06a0*/  IMAD.X R40, RZ, RZ, R38, P5 ;  /* 0x000000ffff287224 */ /* 0x000fe200028e0626 */
[----:B------:R-:W-:-:S02]  /*06b0*/  LEA R38, P3, R22, UR16, 0x2 ;  /* 0x0000001016267c11 */ /* 0x000fc4000f8610ff */
[----:B------:R-:W-:Y:S02]  /*06c0*/  R2UR UR6, R24 ;  /* 0x00000000180672ca */ /* 0x000fe400000e0000 */
[----:B------:R-:W-:Y:S02]  /*06d0*/  LOP3.LUT R37, R13, 0x20, RZ, 0xc0, !PT ;  /* 0x000000200d257812 */ /* 0x000fe400078ec0ff */
[----:B------:R-:W-:Y:S02]  /*06e0*/  LEA R24, P2, R28, R39, 0x5 ;  /* 0x000000271c187211 */ /* 0x000fe400078428ff */
[----:B------:R-:W-:Y:S02]  /*06f0*/  LEA.HI.X R13, R36, R41, R29, 0x5, P1 ;  /* 0x00000029240d7211 */ /* 0x000fe400008f2c1d */
[----:B------:R-:W-:Y:S02]  /*0700*/  LEA.HI.X R36, R22, UR17, R23, 0x2, P3 ;  /* 0x0000001116247c11 */ /* 0x000fe400098f1417 */
[----:B------:R-:W-:-:S02]  /*0710*/  SHF.R.U32.HI R23, RZ, 0x1a, R31 ;  /* 0x0000001aff177819 */ /* 0x000fc4000001161f */
[----:B------:R-:W-:Y:S02]  /*0720*/  LEA.HI.X R25, R28, R40, R25, 0x5, P2 ;  /* 0x000000281c197211 */ /* 0x000fe400010f2c19 */
[C---:B------:R-:W-:Y:S01]  /*0730*/  LEA R22, P2, R30.reuse, UR16, 0x2 ;  /* 0x000000101e167c11 */ /* 0x040fe2000f8410ff */
[----:B------:R-:W-:Y:S01]  /*0740*/  USHF.R.U32.HI UR11, URZ, 0x1c, UR7 ;  /* 0x0000001c3f0b7899 */ /* 0x000fe20008011607 */
[----:B------:R-:W-:Y:S01]  /*0750*/  LOP3.LUT R23, R23, 0x20, RZ, 0xc0, !PT ;  /* 0x0000002017177812 */ /* 0x000fe200078ec0ff */
[----:B------:R-:W-:Y:S01]  /*0760*/  USHF.R.U32.HI UR10, URZ, 0x1c, UR7 ;  /* 0x0000001c3f0a7899 */ /* 0x000fe20008011607 */
[----:B------:R-:W-:Y:S01]  /*0770*/  LEA.HI.X R28, R30, UR17, R31, 0x2, P2 ;  /* 0x000000111e1c7c11 */ /* 0x000fe200090f141f */
[----:B------:R-:W-:Y:S01]  /*0780*/  ULOP3.LUT UR11, UR11, 0x8, URZ, 0xc0, !UPT ;  /* 0x000000080b0b7892 */ /* 0x000fe2000f8ec03f */
[----:B------:R-:W-:Y:S01]  /*0790*/  IADD3 R23, P2, R23, R22, RZ ;  /* 0x0000001617177210 */ /* 0x000fe20007f5e0ff */
[----:B------:R-:W-:Y:S02]  /*07a0*/  ULOP3.LUT UR10, UR10, 0x8, URZ, 0xc0, !UPT ;  /* 0x000000080a0a7892 */ /* 0x000fe4000f8ec03f */
[----:B------:R-:W-:-:S02]  /*07b0*/  USHF.R.U32.HI UR9, URZ, 0x1c, UR7 ;  /* 0x0000001c3f097899 */ /* 0x000fc40008011607 */
[----:B------:R-:W-:Y:S01]  /*07c0*/  USHF.R.U32.HI UR8, URZ, 0x1c, UR7 ;  /* 0x0000001c3f087899 */ /* 0x000fe20008011607 */
[----:B------:R-:W-:Y:S01]  /*07d0*/  IADD3 R29, P1, R37, R38, RZ ;  /* 0x00000026251d7210 */ /* 0x000fe20007f3e0ff */
[----:B------:R-:W-:Y:S01]  /*07e0*/  IMAD.X R28, RZ, RZ, R28, P2 ;  /* 0x000000ffff1c7224 */ /* 0x000fe200010e061c */
[----:B------:R-:W-:Y:S01]  /*07f0*/  UIADD3 UR11, UP0, UR6, UR11, URZ ;  /* 0x0000000b060b7290 */ /* 0x000fe2000ff1e03f */
[C---:B------:R-:W-:Y:S01]  /*0800*/  LEA R22, P2, R12.reuse, R23, 0x5 ;  /* 0x000000170c167211 */ /* 0x040fe200078428ff */
[----:B------:R-:W-:Y:S02]  /*0810*/  UIADD3 UR10, UP1, UR6, UR10, URZ ;  /* 0x0000000a060a7290 */ /* 0x000fe4000ff3e03f */
[----:B------:R-:W-:Y:S02]  /*0820*/  ULOP3.LUT UR9, UR9, 0x8, URZ, 0xc0, !UPT ;  /* 0x0000000809097892 */ /* 0x000fe4000f8ec03f */
[----:B------:R-:W-:Y:S01]  /*0830*/  ULOP3.LUT UR8, UR8, 0x8, URZ, 0xc0, !UPT ;  /* 0x0000000808087892 */ /* 0x000fe2000f8ec03f */
[----:B------:R-:W-:Y:S01]  /*0840*/  IMAD.X R30, RZ, RZ, R36, P1 ;  /* 0x000000ffff1e7224 */ /* 0x000fe200008e0624 */
[----:B------:R-:W-:Y:S01]  /*0850*/  UIADD3 UR9, UP2, UR6, UR9, URZ ;  /* 0x0000000906097290 */ /* 0x000fe2000ff5e03f */
[----:B------:R-:W-:Y:S01]  /*0860*/  LEA.HI.X R12, R12, R28, R27, 0x5, P2 ;  /* 0x0000001c0c0c7211 */ /* 0x000fe200010f2c1b */
[----:B------:R-:W-:Y:S01]  /*0870*/  IMAD.U32 R27, RZ, RZ, UR11 ;  /* 0x0000000bff1b7e24 */ /* 0x000fe2000f8e00ff */
[C---:B------:R-:W-:Y:S01]  /*0880*/  LEA R29, P1, R14.reuse, R29, 0x5 ;  /* 0x0000001d0e1d7211 */ /* 0x040fe200078228ff */
[----:B------:R-:W-:Y:S01]  /*0890*/  UIADD3 UR6, UP3, UR6, UR8, URZ ;  /* 0x0000000806067290 */ /* 0x000fe2000ff7e03f */
[----:B------:R-:W-:Y:S01]  /*08a0*/  IMAD.U32 R23, RZ, RZ, UR10 ;  /* 0x0000000aff177e24 */ /* 0x000fe2000f8e00ff */
[----:B------:R-:W-:Y:S01]  /*08b0*/  UIADD3.X UR18, URZ, UR7, URZ, UP0, !UPT ;  /* 0x000000073f127290 */ /* 0x000fe200087fe43f */
[----:B------:R-:W-:Y:S01]  /*08c0*/  LEA.HI.X R15, R14, R30, R15, 0x5, P1 ;  /* 0x0000001e0e0f7211 */ /* 0x000fe200008f2c0f */
[----:B------:R-:W-:Y:S01]  /*08d0*/  IMAD.U32 R28, RZ, RZ, UR11 ;  /* 0x0000000bff1c7e24 */ /* 0x000fe2000f8e00ff */
[----:B------:R-:W-:Y:S01]  /*08e0*/  LEA R26, P1, R27, R26, 0x8 ;  /* 0x0000001a1b1a7211 */ /* 0x000fe200078240ff */
[----:B------:R-:W-:Y:S01]  /*08f0*/  IMAD.U32 R27, RZ, RZ, UR6 ;  /* 0x00000006ff1b7e24 */ /* 0x000fe2000f8e00ff */
[----:B------:R-:W-:Y:S01]  /*0900*/  LEA R24, P2, R23, R24, 0x8 ;  /* 0x0000001817187211 */ /* 0x000fe200078440ff */
[----:B------:R-:W-:Y:S01]  /*0910*/  IMAD.U32 R23, RZ, RZ, UR18 ;  /* 0x00000012ff177e24 */ /* 0x000fe2000f8e00ff */
[----:B------:R-:W-:-:S02]  /*0920*/  UIADD3.X UR18, URZ, UR7, URZ, UP1, !UPT ;  /* 0x000000073f127290 */ /* 0x000fc40008ffe43f */
[----:B------:R-:W-:Y:S02]  /*0930*/  UIADD3.X UR11, URZ, UR7, URZ, UP2, !UPT ;  /* 0x000000073f0b7290 */ /* 0x000fe400097fe43f */
[----:B------:R-:W-:Y:S02]  /*0940*/  USHF.L.U32 UR8, UR19, 0x9, URZ ;  /* 0x0000000913087899 */ /* 0x000fe4000800063f */
[----:B------:R-:W-:Y:S01]  /*0950*/  UIADD3.X UR7, URZ, UR7, URZ, UP3, !UPT ;  /* 0x000000073f077290 */ /* 0x000fe20009ffe43f */
[----:B------:R-:W-:Y:S02]  /*0960*/  LEA R22, P4, R27, R22, 0x8 ;  /* 0x000000161b167211 */ /* 0x000fe400078840ff */
[----:B------:R-:W-:Y:S01]  /*0970*/  LEA.HI.X R27, R28, R13, R23, 0x8, P1 ;  /* 0x0000000d1c1b7211 */ /* 0x000fe200008f4417 */
[----:B------:R-:W-:Y:S02]  /*0980*/  IMAD.U32 R28, RZ, RZ, UR10 ;  /* 0x0000000aff1c7e24 */ /* 0x000fe4000f8e00ff */
[----:B------:R-:W-:Y:S01]  /*0990*/  IMAD.U32 R23, RZ, RZ, UR18 ;  /* 0x00000012ff177e24 */ /* 0x000fe2000f8e00ff */
[----:B------:R-:W-:Y:S01]  /*09a0*/  MOV R14, UR9 ;  /* 0x00000009000e7c02 */ /* 0x000fe20008000f00 */
[----:B------:R-:W-:-:S02]  /*09b0*/  IMAD.U32 R31, RZ, RZ, UR6 ;  /* 0x00000006ff1f7e24 */ /* 0x000fc4000f8e00ff */
[----:B------:R-:W-:Y:S02]  /*09c0*/  IMAD.U32 R36, RZ, RZ, UR7 ;  /* 0x00000007ff247e24 */ /* 0x000fe4000f8e00ff */
[----:B------:R-:W-:Y:S01]  /*09d0*/  IMAD.U32 R13, RZ, RZ, UR8 ;  /* 0x00000008ff0d7e24 */ /* 0x000fe2000f8e00ff */
[----:B------:R-:W-:Y:S01]  /*09e0*/  LEA.HI.X R25, R28, R25, R23, 0x8, P2 ;  /* 0x000000191c197211 */ /* 0x000fe200010f4417 */
[----:B------:R-:W-:Y:S01]  /*09f0*/  IMAD.U32 R30, RZ, RZ, UR9 ;  /* 0x00000009ff1e7e24 */ /* 0x000fe2000f8e00ff */
[----:B------:R-:W-:Y:S01]  /*0a00*/  LEA R14, P3, R14, R29, 0x8 ;  /* 0x0000001d0e0e7211 */ /* 0x000fe200078640ff */
[----:B------:R-:W-:Y:S01]  /*0a10*/  IMAD.WIDE.U32 R26, R13, 0x4, R26 ;  /* 0x000000040d1a7825 */ /* 0x000fe200078e001a */
[----:B------:R-:W-:Y:S02]  /*0a20*/  LEA.HI.X R23, R31, R12, R36, 0x8, P4 ;  /* 0x0000000c1f177211 */ /* 0x000fe400020f4424 */
[----:B------:R-:W1:Y:S01]  /*0a30*/  LDC.64 R12, c[0x0][0x220] ;  /* 0x00008800ff0c7b82 */ /* 0x000e620000000a00 */
[----:B------:R-:W-:-:S02]  /*0a40*/  IMAD.U32 R29, RZ, RZ, UR11 ;  /* 0x0000000bff1d7e24 */ /* 0x000fc4000f8e00ff */
[----:B------:R-:W-:-:S03]  /*0a50*/  IMAD.SHL.U32 R28, R0, 0x400, RZ ;  /* 0x00000400001c7824 */ /* 0x000fc600078e00ff */
[----:B------:R-:W-:Y:S01]  /*0a60*/  LEA.HI.X R15, R30, R15, R29, 0x8, P3 ;  /* 0x0000000f1e0f7211 */ /* 0x000fe200018f441d */
[----:B------:R-:W-:Y:S01]  /*0a70*/  IMAD.U32 R29, RZ, RZ, UR8 ;  /* 0x00000008ff1d7e24 */ /* 0x000fe2000f8e00ff */
[----:B------:R-:W-:-:S03]  /*0a80*/  MOV R31, UR8 ;  /* 0x00000008001f7c02 */ /* 0x000fc60008000f00 */
[----:B------:R-:W-:-:S04]  /*0a90*/  IMAD.WIDE.U32 R24, R29, 0x4, R24 ;  /* 0x000000041d187825 */ /* 0x000fc800078e0018 */
[----:B------:R-:W-:Y:S02]  /*0aa0*/  IMAD.SHL.U32 R29, R28, 0x4, RZ ;  /* 0x000000041c1d7824 */ /* 0x000fe400078e00ff */
[----:B------:R-:W-:Y:S02]  /*0ab0*/  IMAD.U32 R37, RZ, RZ, UR8 ;  /* 0x00000008ff257e24 */ /* 0x000fe4000f8e00ff */
[----:B------:R-:W-:Y:S01]  /*0ac0*/  IMAD.WIDE.U32 R14, R31, 0x4, R14 ;  /* 0x000000041f0e7825 */ /* 0x000fe200078e000e */
[----:B------:R-:W-:-:S03]  /*0ad0*/  IADD3 R26, P1, R26, R29, RZ ;  /* 0x0000001d1a1a7210 */ /* 0x000fc60007f3e0ff */
[----:B------:R-:W-:Y:S01]  /*0ae0*/  IMAD.WIDE.U32 R22, R37, 0x4, R22 ;  /* 0x0000000425167825 */ /* 0x000fe200078e0016 */
[----:B------:R-:W-:Y:S02]  /*0af0*/  LEA R31, R35, UR19, 0x1 ;  /* 0x00000013231f7c11 */ /* 0x000fe4000f8e08ff */
[----:B------:R-:W-:Y:S01]  /*0b00*/  IADD3 R24, P2, R24, R29, RZ ;  /* 0x0000001d18187210 */ /* 0x000fe20007f5e0ff */
[----:B------:R-:W-:Y:S01]  /*0b10*/  IMAD.X R27, R27, 0x1, R5, P1 ;  /* 0x000000011b1b7824 */ /* 0x000fe200008e0605 */
[----:B------:R-:W-:Y:S02]  /*0b20*/  IADD3 R14, P3, R14, R29, RZ ;  /* 0x0000001d0e0e7210 */ /* 0x000fe40007f7e0ff */
[----:B------:R-:W-:Y:S01]  /*0b30*/  IADD3 R22, P1, R22, R29, RZ ;  /* 0x0000001d16167210 */ /* 0x000fe20007f3e0ff */
[----:B-1----:R-:W-:Y:S01]  /*0b40*/  IMAD.WIDE R12, R31, 0x4, R12 ;  /* 0x000000041f0c7825 */ /* 0x002fe200078e020c */
[----:B------:R-:W-:Y:S02]  /*0b50*/  CS2R R30, SRZ ;  /* 0x00000000001e7805 */ /* 0x000fe4000001ff00 */
[----:B------:R-:W-:-:S02]  /*0b60*/  CS2R R28, SRZ ;  /* 0x00000000001c7805 */ /* 0x000fc4000001ff00 */
[----:B------:R-:W-:Y:S02]  /*0b70*/  CS2R R36, SRZ ;  /* 0x0000000000247805 */ /* 0x000fe4000001ff00 */
[----:B------:R-:W-:Y:S01]  /*0b80*/  CS2R R38, SRZ ;  /* 0x0000000000267805 */ /* 0x000fe2000001ff00 */
[--C-:B------:R-:W-:Y:S02]  /*0b90*/  IMAD.X R25, R25, 0x1, R5.reuse, P2 ;  /* 0x0000000119197824 */ /* 0x100fe400010e0605 */
[--C-:B------:R-:W-:Y:S01]  /*0ba0*/  IMAD.X R15, R15, 0x1, R5.reuse, P3 ;  /* 0x000000010f0f7824 */ /* 0x100fe200018e0605 */
[----:B------:R-:W2:Y:S01]  /*0bb0*/  @!P0 LDG.E.EL R31, desc[UR12][R12.64] ;  /* 0x0000000c0c1f8981 */ /* 0x000ea2000c2e1900 */
[----:B------:R-:W-:-:S03]  /*0bc0*/  IMAD.X R23, R23, 0x1, R5, P1 ;  /* 0x0000000117177824 */ /* 0x000fc600008e0605 */
[----:B------:R-:W3:Y:S04]  /*0bd0*/  @!P0 LDG.E.EL R28, desc[UR12][R26.64] ;  /* 0x0000000c1a1c8981 */ /* 0x000ee8000c2e1900 */
[----:B------:R-:W4:Y:S04]  /*0be0*/  @!P0 LDG.E.EL R29, desc[UR12][R24.64] ;  /* 0x0000000c181d8981 */ /* 0x000f28000c2e1900 */
[----:B------:R-:W5:Y:S04]  /*0bf0*/  @!P0 LDG.E.EL R30, desc[UR12][R12.64] ;  /* 0x0000000c0c1e8981 */ /* 0x000f68000c2e1900 */
[----:B------:R-:W5:Y:S04]  /*0c00*/  @!P0 LDG.E.EL R36, desc[UR12][R12.64] ;  /* 0x0000000c0c248981 */ /* 0x000f68000c2e1900 */
[----:B------:R-:W5:Y:S04]  /*0c10*/  @!P0 LDG.E.EL R37, desc[UR12][R12.64] ;  /* 0x0000000c0c258981 */ /* 0x000f68000c2e1900 */
[----:B------:R-:W5:Y:S04]  /*0c20*/  @!P0 LDG.E.EL R38, desc[UR12][R14.64] ;  /* 0x0000000c0e268981 */ /* 0x000f68000c2e1900 */
[----:B------:R1:W5:Y:S01]  /*0c30*/  @!P0 LDG.E.EL R39, desc[UR12][R22.64] ;  /* 0x0000000c16278981 */ /* 0x000362000c2e1900 */
[----:B------:R-:W-:-:S04]  /*0c40*/  ISETP.NE.U32.AND P1, PT, RZ, UR4, PT ;  /* 0x00000004ff007c0c */ /* 0x000fc8000bf25070 */
[----:B------:R-:W-:Y:S01]  /*0c50*/  ISETP.NE.AND.EX P1, PT, RZ, UR5, PT, P1 ;  /* 0x00000005ff007c0c */ /* 0x000fe2000bf25310 */
[----:B------:R-:W-:Y:S02]  /*0c60*/  IMAD.MOV.U32 R43, RZ, RZ, RZ ;  /* 0x000000ffff2b7224 */ /* 0x000fe400078e00ff */
[----:B------:R-:W-:Y:S01]  /*0c70*/  IMAD.MOV.U32 R45, RZ, RZ, RZ ;  /* 0x000000ffff2d7224 */ /* 0x000fe200078e00ff */
[----:B-1----:R-:W-:Y:S01]  /*0c80*/  HFMA2.MMA R23, -RZ, RZ, 1.875, 0 ;  /* 0x3f800000ff177435 */ /* 0x002fe200000001ff */
[----:B--2---:R-:W-:Y:S02]  /*0c90*/  SEL R24, R31, RZ, !P0 ;  /* 0x000000ff1f187207 */ /* 0x004fe40004000000 */
[----:B---3--:R-:W-:Y:S02]  /*0ca0*/  SEL R31, R28, RZ, !P0 ;  /* 0x000000ff1c1f7207 */ /* 0x008fe40004000000 */
[----:B----4-:R-:W-:Y:S02]  /*0cb0*/  SEL R29, R29, RZ, !P0 ;  /* 0x000000ff1d1d7207 */ /* 0x010fe40004000000 */
[----:B-----5:R-:W-:-:S02]  /*0cc0*/  SEL R30, R30, RZ, !P0 ;  /* 0x000000ff1e1e7207 */ /* 0x020fc40004000000 */
[----:B------:R-:W-:Y:S02]  /*0cd0*/  SEL R36, R36, RZ, !P0 ;  /* 0x000000ff24247207 */ /* 0x000fe40004000000 */
[----:B------:R-:W-:Y:S02]  /*0ce0*/  SEL R26, R37, RZ, !P0 ;  /* 0x000000ff251a7207 */ /* 0x000fe40004000000 */
[----:B------:R-:W-:Y:S02]  /*0cf0*/  SEL R25, R38, RZ, !P0 ;  /* 0x000000ff26197207 */ /* 0x000fe40004000000 */
[----:B------:R-:W-:Y:S01]  /*0d00*/  SEL R41, R39, RZ, !P0 ;  /* 0x000000ff27297207 */ /* 0x000fe20004000000 */
[----:B------:R-:W-:Y:S01]  /*0d10*/  FADD R31, R30, R31 ;  /* 0x0000001f1e1f7221 */ /* 0x000fe20000000000 */
[----:B------:R-:W-:Y:S01]  /*0d20*/  FADD R37, R24, R29 ;  /* 0x0000001d18257221 */ /* 0x000fe20000000000 */
[----:B------:R-:W-:Y:S02]  /*0d30*/  FADD R39, R36, R25 ;  /* 0x0000001924277221 */ /* 0x000fe40000000000 */
[----:B------:R-:W-:Y:S01]  /*0d40*/  FADD R41, R26, R41 ;  /* 0x000000291a297221 */ /* 0x000fe20000000000 */
[----:B------:R-:W-:-:S02]  /*0d50*/  IMAD.MOV.U32 R30, RZ, RZ, RZ ;  /* 0x000000ffff1e7224 */ /* 0x000fc400078e00ff */
[----:B------:R-:W-:Y:S02]  /*0d60*/  IMAD.MOV.U32 R36, RZ, RZ, RZ ;  /* 0x000000ffff247224 */ /* 0x000fe400078e00ff */
[----:B------:R-:W-:Y:S02]  /*0d70*/  IMAD.MOV.U32 R24, RZ, RZ, 0x3f800000 ;  /* 0x3f800000ff187424 */ /* 0x000fe400078e00ff */
[----:B------:R-:W-:Y:S02]  /*0d80*/  IMAD.MOV.U32 R26, RZ, RZ, 0x3f800000 ;  /* 0x3f800000ff1a7424 */ /* 0x000fe400078e00ff */
[----:B------:R-:W-:Y:S02]  /*0d90*/  IMAD.MOV.U32 R25, RZ, RZ, 0x3f800000 ;  /* 0x3f800000ff197424 */ /* 0x000fe400078e00ff */
[----:B------:R-:W-:Y:S02]  /*0da0*/  IMAD.MOV.U32 R22, RZ, RZ, R31 ;  /* 0x000000ffff167224 */ /* 0x000fe400078e001f */
[----:B------:R-:W-:-:S02]  /*0db0*/  IMAD.MOV.U32 R27, RZ, RZ, R37 ;  /* 0x000000ffff1b7224 */ /* 0x000fc400078e0025 */
[----:B------:R-:W-:Y:S02]  /*0dc0*/  IMAD.MOV.U32 R28, RZ, RZ, R39 ;  /* 0x000000ffff1c7224 */ /* 0x000fe400078e0027 */
[----:B------:R-:W-:Y:S01]  /*0dd0*/  IMAD.MOV.U32 R29, RZ, RZ, R41 ;  /* 0x000000ffff1d7224 */ /* 0x000fe200078e0029 */
[----:B------:R-:W-:Y:S06]  /*0de0*/  @!P1 BRA `(.L_x_0) ;  /* 0x0000000000e09947 */ /* 0x000fec0003800000 */
[----:B------:R-:W-:Y:S01]  /*0df0*/  FADD R24, R7, 1 ;  /* 0x3f80000007187421 */ /* 0x000fe20000000000 */
[----:B------:R-:W-:Y:S01]  /*0e00*/  FADD R30, R31, -R21 ;  /* 0x800000151f1e7221 */ /* 0x000fe20000000000 */
[----:B------:R-:W-:Y:S01]  /*0e10*/  FADD R26, R11, 1 ;  /* 0x3f8000000b1a7421 */ /* 0x000fe20000000000 */
[----:B------:R-:W-:Y:S01]  /*0e20*/  FADD R23, R10, 1 ;  /* 0x3f8000000a177421 */ /* 0x000fe20000000000 */
[C---:B------:R-:W-:Y:S01]  /*0e30*/  FMUL R13, R24.reuse, 0.25 ;  /* 0x3e800000180d7820 */ /* 0x040fe20000400000 */
[----:B------:R-:W-:Y:S01]  /*0e40*/  FSETP.GEU.AND P1, PT, |R24|, 1.175494350822287508e-38, PT ;  /* 0x008000001800780b */ /* 0x000fe20003f2e200 */
[----:B------:R-:W-:Y:S01]  /*0e50*/  FMUL R15, R30, 0.25 ;  /* 0x3e8000001e0f7820 */ /* 0x000fe20000400000 */
[----:B------:R-:W-:Y:S01]  /*0e60*/  FSETP.GT.AND P6, PT, |R24|, 8.50705917302346158658e+37, PT ;  /* 0x7e8000001800780b */ /* 0x000fe20003fc4200 */
[----:B------:R-:W-:Y:S01]  /*0e70*/  FADD R25, R16, 1 ;  /* 0x3f80000010197421 */ /* 0x000fe20000000000 */
[----:B------:R-:W-:Y:S01]  /*0e80*/  FMUL R12, R23, 0.25 ;  /* 0x3e800000170c7820 */ /* 0x000fe20000400000 */
[C---:B------:R-:W-:Y:S01]  /*0e90*/  FSETP.GEU.AND P4, PT, |R26|.reuse, 1.175494350822287508e-38, PT ;  /* 0x008000001a00780b */ /* 0x040fe20003f8e200 */
[----:B------:R-:W-:Y:S01]  /*0ea0*/  FMUL R29, R26, 0.25 ;  /* 0x3e8000001a1d7820 */ /* 0x000fe20000400000 */
[----:B------:R-:W-:-:S02]  /*0eb0*/  FSEL R13, R13, R24, P6 ;  /* 0x000000180d0d7208 */ /* 0x000fc40003000000 */
[C---:B------:R-:W-:Y:S02]  /*0ec0*/  FSETP.GEU.AND P2, PT, |R23|.reuse, 1.175494350822287508e-38, PT ;  /* 0x008000001700780b */ /* 0x040fe40003f4e200 */
[----:B------:R-:W-:Y:S02]  /*0ed0*/  FSETP.GT.AND P3, PT, |R23|, 8.50705917302346158658e+37, PT ;  /* 0x7e8000001700780b */ /* 0x000fe40003f64200 */
[----:B------:R-:W-:Y:S01]  /*0ee0*/  @!P1 FMUL R13, R13, 16777216 ;  /* 0x4b8000000d0d9820 */ /* 0x000fe20000400000 */
[----:B------:R-:W-:Y:S02]  /*0ef0*/  FSEL R15, R15, R30, P6 ;  /* 0x0000001e0f0f7208 */ /* 0x000fe40003000000 */
[----:B------:R-:W-:Y:S01]  /*0f00*/  FSETP.GEU.AND P6, PT, |R25|, 1.175494350822287508e-38, PT ;  /* 0x008000001900780b */ /* 0x000fe20003fce200 */
[----:B------:R1:W2:Y:S01]  /*0f10*/  MUFU.RCP R22, R13 ;  /* 0x0000000d00167308 */ /* 0x0002a20000001000 */
[----:B------:R-:W-:Y:S01]  /*0f20*/  FSETP.GT.AND P5, PT, |R26|, 8.50705917302346158658e+37, PT ;  /* 0x7e8000001a00780b */ /* 0x000fe20003fa4200 */
[----:B------:R-:W-:Y:S01]  /*0f30*/  @!P1 FMUL R15, R15, 16777216 ;  /* 0x4b8000000f0f9820 */ /* 0x000fe20000400000 */
[----:B------:R-:W-:Y:S01]  /*0f40*/  FSEL R27, R12, R23, P3 ;  /* 0x000000170c1b7208 */ /* 0x000fe20001800000 */
[C---:B------:R-:W-:Y:S01]  /*0f50*/  FMUL R12, R25.reuse, 0.25 ;  /* 0x3e800000190c7820 */ /* 0x040fe20000400000 */
[----:B------:R-:W-:-:S02]  /*0f60*/  FSETP.GT.AND P1, PT, |R25|, 8.50705917302346158658e+37, PT ;  /* 0x7e8000001900780b */ /* 0x000fc40003f24200 */
[----:B------:R-:W-:Y:S01]  /*0f70*/  FSEL R28, R29, R26, P5 ;  /* 0x0000001a1d1c7208 */ /* 0x000fe20002800000 */
[----:B------:R-:W-:Y:S01]  /*0f80*/  @!P2 FMUL R27, R27, 16777216 ;  /* 0x4b8000001b1ba820 */ /* 0x000fe20000400000 */
[----:B------:R-:W-:Y:S01]  /*0f90*/  FSEL R36, R12, R25, P1 ;  /* 0x000000190c247208 */ /* 0x000fe20000800000 */
[----:B------:R-:W-:Y:S01]  /*0fa0*/  FADD R12, R39, -R33 ;  /* 0x80000021270c7221 */ /* 0x000fe20000000000 */
[----:B-1----:R-:W-:Y:S01]  /*0fb0*/  FADD R13, R37, -R32 ;  /* 0x80000020250d7221 */ /* 0x002fe20000000000 */
[----:B------:R-:W-:Y:S02]  /*0fc0*/  @!P4 FMUL R28, R28, 16777216 ;  /* 0x4b8000001c1cc820 */ /* 0x000fe40000400000 */
[----:B------:R-:W-:Y:S01]  /*0fd0*/  @!P6 FMUL R36, R36, 16777216 ;  /* 0x4b8000002424e820 */ /* 0x000fe20000400000 */
[----:B--2---:R-:W-:Y:S01]  /*0fe0*/  FFMA R22, R22, R15, R21 ;  /* 0x0000000f16167223 */ /* 0x004fe20000000015 */
[----:B------:R-:W-:Y:S01]  /*0ff0*/  FADD R15, R41, -R34 ;  /* 0x80000022290f7221 */ /* 0x000fe20000000000 */
[----:B------:R-:W1:Y:S01]  /*1000*/  MUFU.RCP R27, R27 ;  /* 0x0000001b001b7308 */ /* 0x000e620000001000 */
[----:B------:R-:W-:Y:S01]  /*1010*/  FMUL R29, R12, 0.25 ;  /* 0x3e8000000c1d7820 */ /* 0x000fe20000400000 */
[----:B------:R-:W-:Y:S01]  /*1020*/  FMUL R14, R13, 0.25 ;  /* 0x3e8000000d0e7820 */ /* 0x000fe20000400000 */
[----:B------:R-:W-:-:S03]  /*1030*/  FMUL R38, R15, 0.25 ;  /* 0x3e8000000f267820 */ /* 0x000fc60000400000 */
[----:B------:R-:W-:Y:S02]  /*1040*/  FSEL R29, R29, R12, P5 ;  /* 0x0000000c1d1d7208 */ /* 0x000fe40002800000 */
[----:B------:R-:W2:Y:S01]  /*1050*/  MUFU.RCP R28, R28 ;  /* 0x0000001c001c7308 */ /* 0x000ea20000001000 */
[----:B------:R-:W-:Y:S02]  /*1060*/  FSEL R14, R14, R13, P3 ;  /* 0x0000000d0e0e7208 */ /* 0x000fe40001800000 */
[----:B------:R-:W-:Y:S01]  /*1070*/  FSEL R38, R38, R15, P1 ;  /* 0x0000000f26267208 */ /* 0x000fe20000800000 */
[----:B------:R-:W-:Y:S02]  /*1080*/  @!P4 FMUL R29, R29, 16777216 ;  /* 0x4b8000001d1dc820 */ /* 0x000fe40000400000 */
[----:B------:R-:W-:Y:S02]  /*1090*/  @!P2 FMUL R14, R14, 16777216 ;  /* 0x4b8000000e0ea820 */ /* 0x000fe40000400000 */
[----:B------:R3:W4:Y:S01]  /*10a0*/  MUFU.RCP R43, R36 ;  /* 0x00000024002b7308 */ /* 0x0007220000001000 */
[----:B------:R-:W-:Y:S01]  /*10b0*/  @!P6 FMUL R38, R38, 16777216 ;  /* 0x4b8000002626e820 */ /* 0x000fe20000400000 */
[----:B-1----:R-:W-:Y:S01]  /*10c0*/  FFMA R27, R27, R14, R32 ;  /* 0x0000000e1b1b7223 */ /* 0x002fe20000000020 */
[----:B------:R-:W-:Y:S01]  /*10d0*/  FADD R14, R31, -R22 ;  /* 0x800000161f0e7221 */ /* 0x000fe20000000000 */
[----:B--2---:R-:W-:-:S03]  /*10e0*/  FFMA R28, R28, R29, R33 ;  /* 0x0000001d1c1c7223 */ /* 0x004fc60000000021 */
[----:B------:R-:W-:Y:S01]  /*10f0*/  FFMA R30, R30, R14, R17 ;  /* 0x0000000e1e1e7223 */ /* 0x000fe20000000011 */
[----:B---3--:R-:W-:Y:S01]  /*1100*/  FADD R36, R39, -R28 ;  /* 0x8000001c27247221 */ /* 0x008fe20000000000 */
[----:B----4-:R-:W-:Y:S01]  /*1110*/  FFMA R29, R43, R38, R34 ;  /* 0x000000262b1d7223 */ /* 0x010fe20000000022 */
[----:B------:R-:W-:Y:S02]  /*1120*/  FADD R43, R37, -R27 ;  /* 0x8000001b252b7221 */ /* 0x000fe40000000000 */
[----:B------:R-:W-:Y:S01]  /*1130*/  FFMA R36, R12, R36, R19 ;  /* 0x000000240c247223 */ /* 0x000fe20000000013 */
[----:B------:R-:W-:Y:S01]  /*1140*/  FADD R45, R41, -R29 ;  /* 0x8000001d292d7221 */ /* 0x000fe20000000000 */
[----:B------:R-:W-:-:S03]  /*1150*/  FFMA R43, R13, R43, R18 ;  /* 0x0000002b0d2b7223 */ /* 0x000fc60000000012 */
[----:B------:R-:W-:-:S07]  /*1160*/  FFMA R45, R15, R45, R20 ;  /* 0x0000002d0f2d7223 */ /* 0x000fce0000000014 */
.L_x_0:
[----:B------:R-:W-:Y:S01]  /*1170*/  BAR.SYNC.DEFER_BLOCKING 0x0 ;  /* 0x0000000000007b1d */ /* 0x000fe20000010000 */
[----:B------:R-:W-:Y:S01]  /*1180*/  UIADD3 UR4, UP0, UR4, 0x8, URZ ;  /* 0x0000000804047890 */ /* 0x000fe2000ff1e03f */
[----:B------:R-:W-:Y:S02]  /*1190*/  ISETP.GE.AND P1, PT, R3, 0x100, PT ;  /* 0x000001000300780c */ /* 0x000fe40003f26270 */
[----:B------:R-:W-:Y:S01]  /*11a0*/  FSEL R21, R22, R21, !P0 ;  /* 0x0000001516157208 */ /* 0x000fe20004000000 */
[----:B------:R-:W-:Y:S01]  /*11b0*/  UIADD3.X UR5, URZ, UR5, URZ, UP0, !UPT ;  /* 0x000000053f057290 */ /* 0x000fe200087fe43f */
[----:B------:R-:W-:Y:S01]  /*11c0*/  FSEL R32, R27, R32, !P0 ;  /* 0x000000201b207208 */ /* 0x000fe20004000000 */
[----:B------:R-:W-:Y:S01]  /*11d0*/  UISETP.GE.U32.AND UP0, UPT, UR4, 0x2000, UPT ;  /* 0x000020000400788c */ /* 0x000fe2000bf06070 */
[----:B------:R-:W-:Y:S02]  /*11e0*/  FSEL R33, R28, R33, !P0 ;  /* 0x000000211c217208 */ /* 0x000fe40004000000 */
[----:B------:R-:W-:Y:S01]  /*11f0*/  FSEL R34, R29, R34, !P0 ;  /* 0x000000221d227208 */ /* 0x000fe20004000000 */
[----:B------:R-:W-:Y:S01]  /*1200*/  UISETP.GE.U32.AND.EX UP0, UPT, UR5, URZ, UPT, UP0 ;  /* 0x0000003f0500728c */ /* 0x000fe2000bf06100 */
[----:B------:R-:W-:-:S02]  /*1210*/  FSEL R17, R30, R17, !P0 ;  /* 0x000000111e117208 */ /* 0x000fc40004000000 */
[----:B------:R-:W-:Y:S02]  /*1220*/  FSEL R18, R43, R18, !P0 ;  /* 0x000000122b127208 */ /* 0x000fe40004000000 */
[----:B------:R-:W-:Y:S02]  /*1230*/  FSEL R19, R36, R19, !P0 ;  /* 0x0000001324137208 */ /* 0x000fe40004000000 */
[----:B------:R-:W-:Y:S02]  /*1240*/  PLOP3.LUT P2, PT, PT, PT, UP0, 0x80, 0x0 ;  /* 0x000000000000781c */ /* 0x000fe40003f4f008 */
[----:B------:R-:W-:Y:S02]  /*1250*/  FSEL R20, R45, R20, !P0 ;  /* 0x000000142d147208 */ /* 0x000fe40004000000 */
[----:B------:R-:W-:Y:S01]  /*1260*/  FSEL R7, R24, R7, !P0 ;  /* 0x0000000718077208 */ /* 0x000fe20004000000 */
[----:B------:R-:W-:Y:S01]  /*1270*/  STS [R4], R31 ;  /* 0x0000001f04007388 */ /* 0x000fe20000000800 */
[----:B------:R-:W-:-:S02]  /*1280*/  FSEL R10, R23, R10, !P0 ;  /* 0x0000000a170a7208 */ /* 0x000fc40004000000 */
[----:B------:R-:W-:Y:S01]  /*1290*/  FSEL R11, R26, R11, !P0 ;  /* 0x0000000b1a0b7208 */ /* 0x000fe20004000000 */
[----:B------:R-:W-:Y:S01]  /*12a0*/  STS [R4+0x8], R37 ;  /* 0x0000082504007388 */ /* 0x000fe20000000800 */
[----:B------:R-:W-:-:S03]  /*12b0*/  FSEL R16, R25, R16, !P0 ;  /* 0x0000001019107208 */ /* 0x000fc60004000000 */
[----:B------:R-:W-:Y:S04]  /*12c0*/  STS [R4+0x10], R39 ;  /* 0x0000102704007388 */ /* 0x000fe80000000800 */
[----:B------:R-:W-:Y:S01]  /*12d0*/  STS [R4+0x18], R41 ;  /* 0x0000182904007388 */ /* 0x000fe20000000800 */
[----:B------:R-:W-:Y:S06]  /*12e0*/  BAR.SYNC.DEFER_BLOCKING 0x0 ;  /* 0x0000000000007b1d */ /* 0x000fec0000010000 */
[----:B------:R-:W1:Y:S04]  /*12f0*/  LDS.128 R12, [R6] ;  /* 0x00000000060c7984 */ /* 0x000e680000000c00 */
[----:B-1----:R1:W-:Y:S02]  /*1300*/  @!P1 STG.E.128 desc[UR12][R8.64], R12 ;  /* 0x0000000c08009986 */ /* 0x0023e4000c101d0c */
[----:B-1----:R-:W-:-:S05]  /*1310*/  IADD3 R8, P1, R8, 0x20, RZ ;  /* 0x0000002008087810 */ /* 0x002fca0007f3e0ff */
[----:B------:R-:W-:Y:S01]  /*1320*/  IMAD.X R9, RZ, RZ, R9, P1 ;  /* 0x000000ffff097224 */ /* 0x000fe200008e0609 */
[----:B------:R-:W-:Y:S07]  /*1330*/  @!P2 BRA `(.L_x_1) ;  /* 0xfffffff00004a947 */ /* 0x000fee000383ffff */
[----:B------:R-:W-:Y:S01]  /*1340*/  FADD R6, R7, R10 ;  /* 0x0000000a07067221 */ /* 0x000fe20000000000 */
[----:B------:R-:W-:Y:S01]  /*1350*/  FMUL R13, R10, 0.25 ;  /* 0x3e8000000a0d7820 */ /* 0x000fe20000400000 */
[----:B------:R-:W-:Y:S01]  /*1360*/  FADD R17, R17, R18 ;  /* 0x0000001211117221 */ /* 0x000fe20000000000 */
[----:B------:R-:W-:Y:S01]  /*1370*/  FADD R32, -R21, R32 ;  /* 0x0000002015207221 */ /* 0x000fe20000000100 */
[C---:B------:R-:W-:Y:S01]  /*1380*/  FMUL R3, R6.reuse, 0.25 ;  /* 0x3e80000006037820 */ /* 0x040fe20000400000 */
[----:B------:R-:W-:Y:S01]  /*1390*/  BAR.SYNC.DEFER_BLOCKING 0x0 ;  /* 0x0000000000007b1d */ /* 0x000fe20000010000 */
[C---:B------:R-:W-:Y:S02]  /*13a0*/  FSETP.GEU.AND P2, PT, |R6|.reuse, 1.175494350822287508e-38, PT ;  /* 0x008000000600780b */ /* 0x040fe40003f4e200 */
[C---:B------:R-:W-:Y:S02]  /*13b0*/  FSETP.GT.AND P1, PT, |R6|.reuse, 8.50705917302346158658e+37, PT ;  /* 0x7e8000000600780b */ /* 0x040fe40003f24200 */
[----:B------:R-:W-:-:S03]  /*13c0*/  FSETP.NEU.AND P3, PT, R6, RZ, PT ;  /* 0x000000ff0600720b */ /* 0x000fc60003f6d000 */
[----:B------:R-:W1:Y:S01]  /*13d0*/  S2UR UR4, SR_CgaCtaId ;  /* 0x00000000000479c3 */ /* 0x000e620000008800 */
[----:B------:R-:W-:Y:S01]  /*13e0*/  FSEL R9, R3, R6, P1 ;  /* 0x0000000603097208 */ /* 0x000fe20000800000 */
[----:B------:R-:W-:Y:S01]  /*13f0*/  FADD R3, R11, R6 ;  /* 0x000000060b037221 */ /* 0x000fe20000000000 */
[----:B------:R-:W-:Y:S01]  /*1400*/  FSEL R10, R13, R10, P1 ;  /* 0x0000000a0d0a7208 */ /* 0x000fe20000800000 */
[----:B------:R-:W2:Y:S01]  /*1410*/  S2R R18, SR_TID.X ;  /* 0x0000000000127919 */ /* 0x000ea20000002100 */
[----:B------:R-:W-:Y:S01]  /*1420*/  UMOV UR5, 0x400 ;  /* 0x0000040000057882 */ /* 0x000fe20000000000 */
[C---:B------:R-:W-:Y:S01]  /*1430*/  FMUL R12, R3.reuse, 0.25 ;  /* 0x3e800000030c7820 */ /* 0x040fe20000400000 */
[----:B------:R-:W-:Y:S01]  /*1440*/  FSETP.GEU.AND P4, PT, |R3|, 1.175494350822287508e-38, PT ;  /* 0x008000000300780b */ /* 0x000fe20003f8e200 */
[----:B------:R-:W-:Y:S01]  /*1450*/  @!P2 FMUL R9, R9, 16777216 ;  /* 0x4b8000000909a820 */ /* 0x000fe20000400000 */
[----:B------:R-:W-:Y:S01]  /*1460*/  FSETP.GT.AND P1, PT, |R3|, 8.50705917302346158658e+37, PT ;  /* 0x7e8000000300780b */ /* 0x000fe20003f24200 */
[----:B------:R-:W-:Y:S01]  /*1470*/  FADD R4, R16, R3 ;  /* 0x0000000310047221 */ /* 0x000fe20000000000 */
[----:B------:R-:W-:Y:S01]  /*1480*/  @!P2 FMUL R10, R10, 16777216 ;  /* 0x4b8000000a0aa820 */ /* 0x000fe20000400000 */
[----:B------:R-:W-:-:S02]  /*1490*/  ISETP.EQ.AND P0, PT, R2, RZ, !P0 ;  /* 0x000000ff0200720c */ /* 0x000fc40004702270 */
[----:B------:R-:W3:Y:S01]  /*14a0*/  MUFU.RCP R9, R9 ;  /* 0x0000000900097308 */ /* 0x000ee20000001000 */
[----:B------:R-:W-:Y:S01]  /*14b0*/  FSEL R13, R12, R3, P1 ;  /* 0x000000030c0d7208 */ /* 0x000fe20000800000 */
[----:B------:R-:W-:Y:S01]  /*14c0*/  FMUL R12, R11, 0.25 ;  /* 0x3e8000000b0c7820 */ /* 0x000fe20000400000 */
[C---:B------:R-:W-:Y:S02]  /*14d0*/  FSETP.GEU.AND P5, PT, |R4|.reuse, 1.175494350822287508e-38, PT ;  /* 0x008000000400780b */ /* 0x040fe40003fae200 */
[----:B------:R-:W-:Y:S01]  /*14e0*/  FSETP.GT.AND P2, PT, |R4|, 8.50705917302346158658e+37, PT ;  /* 0x7e8000000400780b */ /* 0x000fe20003f44200 */
[----:B------:R-:W-:Y:S01]  /*14f0*/  @!P4 FMUL R13, R13, 16777216 ;  /* 0x4b8000000d0dc820 */ /* 0x000fe20000400000 */
[----:B------:R-:W-:Y:S01]  /*1500*/  FSEL R14, R12, R11, P1 ;  /* 0x0000000b0c0e7208 */ /* 0x000fe20000800000 */
[----:B------:R-:W-:Y:S01]  /*1510*/  FMUL R12, R32, R32 ;  /* 0x00000020200c7220 */ /* 0x000fe20000400000 */
[----:B------:R-:W-:Y:S01]  /*1520*/  FSETP.NEU.AND P1, PT, R3, RZ, PT ;  /* 0x000000ff0300720b */ /* 0x000fe20003f2d000 */
[----:B------:R-:W-:Y:S01]  /*1530*/  IMAD.SHL.U32 R11, R2, 0x4, RZ ;  /* 0x00000004020b7824 */ /* 0x000fe200078e00ff */
[----:B-1----:R-:W-:Y:S01]  /*1540*/  UPRMT UR4, UR4, 0x654, UR5 ;  /* 0x0000065404047896 */ /* 0x002fe20008000005 */
[----:B------:R-:W1:Y:S01]  /*1550*/  MUFU.RCP R13, R13 ;  /* 0x0000000d000d7308 */ /* 0x000e620000001000 */
[----:B------:R-:W-:Y:S01]  /*1560*/  @!P4 FMUL R14, R14, 16777216 ;  /* 0x4b8000000e0ec820 */ /* 0x000fe20000400000 */
[----:B------:R-:W-:Y:S01]  /*1570*/  FMUL R12, R7, R12 ;  /* 0x0000000c070c7220 */ /* 0x000fe20000400000 */
[----:B---3--:R-:W-:Y:S01]  /*1580*/  FMUL R10, R9, R10 ;  /* 0x0000000a090a7220 */ /* 0x008fe20000400000 */
[----:B------:R-:W-:-:S04]  /*1590*/  FMUL R9, R4, 0.25 ;  /* 0x3e80000004097820 */ /* 0x000fc80000400000 */
[----:B------:R-:W-:Y:S02]  /*15a0*/  FSEL R10, R10, RZ, P3 ;  /* 0x000000ff0a0a7208 */ /* 0x000fe40001800000 */
[----:B------:R-:W-:Y:S01]  /*15b0*/  FSEL R15, R9, R4, P2 ;  /* 0x00000004090f7208 */ /* 0x000fe20001000000 */
[----:B------:R-:W-:Y:S02]  /*15c0*/  FMUL R9, R16, 0.25 ;  /* 0x3e80000010097820 */ /* 0x000fe40000400000 */
[----:B------:R-:W-:Y:S01]  /*15d0*/  FFMA R32, R32, R10, R21 ;  /* 0x0000000a20207223 */ /* 0x000fe20000000015 */
[----:B------:R-:W-:Y:S01]  /*15e0*/  FFMA R12, R10, R12, R17 ;  /* 0x0000000c0a0c7223 */ /* 0x000fe20000000011 */
[----:B------:R-:W-:Y:S01]  /*15f0*/  @!P5 FMUL R15, R15, 16777216 ;  /* 0x4b8000000f0fd820 */ /* 0x000fe20000400000 */
[----:B-1----:R-:W-:Y:S01]  /*1600*/  FMUL R13, R13, R14 ;  /* 0x0000000e0d0d7220 */ /* 0x002fe20000400000 */
[----:B------:R-:W-:Y:S01]  /*1610*/  FADD R33, R33, -R32 ;  /* 0x8000002021217221 */ /* 0x000fe20000000000 */
[----:B------:R-:W-:Y:S01]  /*1620*/  FSEL R16, R9, R16, P2 ;  /* 0x0000001009107208 */ /* 0x000fe20001000000 */
[----:B------:R-:W-:Y:S01]  /*1630*/  FADD R12, R19, R12 ;  /* 0x0000000c130c7221 */ /* 0x000fe20000000000 */
[----:B--2---:R-:W-:Y:S01]  /*1640*/  ISETP.GE.AND P2, PT, R18, 0x80, PT ;  /* 0x000000801200780c */ /* 0x004fe20003f46270 */
[----:B------:R-:W1:Y:S01]  /*1650*/  MUFU.RCP R15, R15 ;  /* 0x0000000f000f7308 */ /* 0x000e620000001000 */
[----:B------:R-:W-:Y:S01]  /*1660*/  FSEL R13, R13, RZ, P1 ;  /* 0x000000ff0d0d7208 */ /* 0x000fe20000800000 */
[----:B------:R-:W-:Y:S01]  /*1670*/  FMUL R9, R33, R33 ;  /* 0x0000002121097220 */ /* 0x000fe20000400000 */
[----:B------:R-:W-:Y:S01]  /*1680*/  @!P5 FMUL R16, R16, 16777216 ;  /* 0x4b8000001010d820 */ /* 0x000fe20000400000 */
[----:B------:R-:W-:-:S02]  /*1690*/  FSETP.NEU.AND P1, PT, R4, RZ, PT ;  /* 0x000000ff0400720b */ /* 0x000fc40003f2d000 */
[----:B------:R-:W-:Y:S01]  /*16a0*/  FFMA R33, R33, R13, R32 ;  /* 0x0000000d21217223 */ /* 0x000fe20000000020 */
[----:B------:R-:W-:Y:S01]  /*16b0*/  FMUL R9, R6, R9 ;  /* 0x0000000906097220 */ /* 0x000fe20000400000 */
[----:B------:R-:W-:Y:S02]  /*16c0*/  LOP3.LUT R6, R18, 0x3f, RZ, 0xc0, !PT ;  /* 0x0000003f12067812 */ /* 0x000fe400078ec0ff */
[----:B------:R-:W-:Y:S01]  /*16d0*/  FADD R34, R34, -R33 ;  /* 0x8000002122227221 */ /* 0x000fe20000000000 */
[----:B------:R-:W-:Y:S02]  /*16e0*/  FFMA R9, R13, R9, R12 ;  /* 0x000000090d097223 */ /* 0x000fe4000000000c */
[----:B------:R-:W-:Y:S02]  /*16f0*/  IMAD.SHL.U32 R6, R6, 0x8, RZ ;  /* 0x0000000806067824 */ /* 0x000fe400078e00ff */
[----:B------:R-:W-:Y:S01]  /*1700*/  FMUL R10, R34, R34 ;  /* 0x00000022220a7220 */ /* 0x000fe20000400000 */
[----:B-1----:R-:W-:Y:S01]  /*1710*/  FMUL R15, R15, R16 ;  /* 0x000000100f0f7220 */ /* 0x002fe20000400000 */
[----:B------:R-:W-:Y:S01]  /*1720*/  FADD R20, R20, R9 ;  /* 0x0000000914147221 */ /* 0x000fe20000000000 */
[----:B------:R-:W-:-:S02]  /*1730*/  IMAD.SHL.U32 R16, R18, 0x4, RZ ;  /* 0x0000000412107824 */ /* 0x000fc400078e00ff */
[----:B------:R-:W-:Y:S01]  /*1740*/  FMUL R10, R3, R10 ;  /* 0x0000000a030a7220 */ /* 0x000fe20000400000 */
[----:B------:R-:W-:Y:S02]  /*1750*/  LOP3.LUT R11, R6, R11, RZ, 0xfc, !PT ;  /* 0x0000000b060b7212 */ /* 0x000fe400078efcff */
[----:B------:R-:W-:-:S03]  /*1760*/  FSEL R15, R15, RZ, P1 ;  /* 0x000000ff0f0f7208 */ /* 0x000fc60000800000 */
[----:B------:R-:W-:Y:S02]  /*1770*/  STS [R11+UR4+0x400], R4 ;  /* 0x000400040b007988 */ /* 0x000fe40008000804 */
[----:B------:R-:W-:Y:S01]  /*1780*/  FFMA R33, R34, R15, R33 ;  /* 0x0000000f22217223 */ /* 0x000fe20000000021 */
[----:B------:R-:W-:-:S04]  /*1790*/  FFMA R10, R15, R10, R20 ;  /* 0x0000000a0f0a7223 */ /* 0x000fc80000000014 */
[----:B------:R-:W-:Y:S04]  /*17a0*/  STS [R11+UR4], R33 ;  /* 0x000000210b007988 */ /* 0x000fe80008000804 */
[----:B------:R1:W-:Y:S01]  /*17b0*/  STS [R11+UR4+0x200], R10 ;  /* 0x0002000a0b007988 */ /* 0x0003e20008000804 */
[----:B------:R-:W-:Y:S01]  /*17c0*/  BAR.SYNC.DEFER_BLOCKING 0x0 ;  /* 0x0000000000007b1d */ /* 0x000fe20000010000 */
[----:B-1----:R-:W-:-:S05]  /*17d0*/  LOP3.LUT R10, R18, 0x1, RZ, 0xc0, !PT ;  /* 0x00000001120a7812 */ /* 0x002fca00078ec0ff */
[----:B------:R-:W1:Y:S04]  /*17e0*/  @!P2 LDS R5, [R16+UR4+0x400] ;  /* 0x000400041005a984 */ /* 0x000e680008000800 */
[----:B------:R-:W2:Y:S04]  /*17f0*/  @!P2 LDS R8, [R16+UR4] ;  /* 0x000000041008a984 */ /* 0x000ea80008000800 */
[----:B------:R-:W3:Y:S04]  /*1800*/  @!P2 LDS R7, [R16+UR4+0x200] ;  /* 0x000200041007a984 */ /* 0x000ee80008000800 */
[----:B-1----:R-:W1:Y:S04]  /*1810*/  SHFL.BFLY PT, R12, R5, 0x1, 0x1f ;  /* 0x0c201f00050c7f89 */ /* 0x002e6800000e0000 */
[----:B--2---:R-:W2:Y:S04]  /*1820*/  SHFL.BFLY PT, R3, R8, 0x1, 0x1f ;  /* 0x0c201f0008037f89 */ /* 0x004ea800000e0000 */
[----:B---3--:R-:W3:Y:S01]  /*1830*/  SHFL.BFLY PT, R4, R7, 0x1, 0x1f ;  /* 0x0c201f0007047f89 */ /* 0x008ee200000e0000 */
[----:B-1----:R-:W-:-:S04]  /*1840*/  FADD R13, R5, R12 ;  /* 0x0000000c050d7221 */ /* 0x002fc80000000000 */
[C---:B------:R-:W-:Y:S01]  /*1850*/  FMUL R14, R13.reuse, 0.25 ;  /* 0x3e8000000d0e7820 */ /* 0x040fe20000400000 */
[C---:B------:R-:W-:Y:S01]  /*1860*/  FSETP.GEU.AND P2, PT, |R13|.reuse, 1.175494350822287508e-38, PT ;  /* 0x008000000d00780b */ /* 0x040fe20003f4e200 */
[----:B--2---:R-:W-:Y:S01]  /*1870*/  FADD R3, -R8, R3 ;  /* 0x0000000308037221 */ /* 0x004fe20000000100 */
[----:B------:R-:W-:Y:S01]  /*1880*/  FSETP.GT.AND P1, PT, |R13|, 8.50705917302346158658e+37, PT ;  /* 0x7e8000000d00780b */ /* 0x000fe20003f24200 */
[----:B---3--:R-:W-:-:S03]  /*1890*/  FADD R4, R7, R4 ;  /* 0x0000000407047221 */ /* 0x008fc60000000000 */
[----:B------:R-:W-:-:S07]  /*18a0*/  FSEL R14, R14, R13, P1 ;  /* 0x0000000d0e0e7208 */ /* 0x000fce0000800000 */
[----:B------:R-:W-:Y:S02]  /*18b0*/  @!P2 FMUL R14, R14, 16777216 ;  /* 0x4b8000000e0ea820 */ /* 0x000fe40000400000 */
[----:B------:R-:W-:Y:S01]  /*18c0*/  @P1 FMUL R12, R12, 0.25 ;  /* 0x3e8000000c0c1820 */ /* 0x000fe20000400000 */
[----:B------:R-:W-:Y:S01]  /*18d0*/  ISETP.NE.U32.AND P1, PT, R10, 0x1, PT ;  /* 0x000000010a00780c */ /* 0x000fe20003f25070 */
[----:B------:R-:W1:Y:S01]  /*18e0*/  MUFU.RCP R9, R14 ;  /* 0x0000000e00097308 */ /* 0x000e620000001000 */
[----:B------:R-:W-:Y:S01]  /*18f0*/  FMUL R10, R3, R3 ;  /* 0x00000003030a7220 */ /* 0x000fe20000400000 */
[----:B------:R-:W-:Y:S01]  /*1900*/  @!P2 FMUL R12, R12, 16777216 ;  /* 0x4b8000000c0ca820 */ /* 0x000fe20000400000 */
[----:B------:R-:W-:Y:S02]  /*1910*/  FSETP.NEU.AND P2, PT, R13, RZ, PT ;  /* 0x000000ff0d00720b */ /* 0x000fe40003f4d000 */
[----:B------:R-:W-:Y:S01]  /*1920*/  ISETP.LT.AND P1, PT, R18, 0x80, P1 ;  /* 0x000000801200780c */ /* 0x000fe20000f21270 */
[----:B------:R-:W-:Y:S01]  /*1930*/  FMUL R10, R5, R10 ;  /* 0x0000000a050a7220 */ /* 0x000fe20000400000 */
[----:B-1----:R-:W-:-:S11]  /*1940*/  FMUL R9, R9, R12 ;  /* 0x0000000c09097220 */ /* 0x002fd60000400000 */
[----:B------:R-:W-:Y:S01]  /*1950*/  @P1 STS [R16+UR4+0x400], R13 ;  /* 0x0004000d10001988 */ /* 0x000fe20008000804 */
[----:B------:R-:W-:-:S05]  /*1960*/  FSEL R9, R9, RZ, P2 ;  /* 0x000000ff09097208 */ /* 0x000fca0001000000 */
[----:B------:R-:W-:Y:S01]  /*1970*/  FFMA R7, R3, R9, R8 ;  /* 0x0000000903077223 */ /* 0x000fe20000000008 */
[----:B------:R-:W-:Y:S02]  /*1980*/  FFMA R10, R9, R10, R4 ;  /* 0x0000000a090a7223 */ /* 0x000fe40000000004 */
[----:B------:R-:W1:Y:S02]  /*1990*/  LDC.64 R4, c[0x0][0x230] ;  /* 0x00008c00ff047b82 */ /* 0x000e640000000a00 */
[----:B------:R-:W-:Y:S04]  /*19a0*/  @P1 STS [R16+UR4], R7 ;  /* 0x0000000710001988 */ /* 0x000fe80008000804 */
[----:B------:R-:W-:Y:S02]  /*19b0*/  @P1 STS [R16+UR4+0x200], R10 ;  /* 0x0002000a10001988 */ /* 0x000fe40008000804 */
[----:B------:R-:W2:Y:S08]  /*19c0*/  LDC.64 R8, c[0x0][0x238] ;  /* 0x00008e00ff087b82 */ /* 0x000eb00000000a00 */
[----:B------:R-:W-:Y:S01]  /*19d0*/  BAR.SYNC.DEFER_BLOCKING 0x0 ;  /* 0x0000000000007b1d */ /* 0x000fe20000010000 */
[----:B-1----:R-:W-:-:S04]  /*19e0*/  IMAD.WIDE R2, R0, 0x4, R4 ;  /* 0x0000000400027825 */ /* 0x002fc800078e0204 */
[----:B--2---:R-:W-:Y:S01]  /*19f0*/  IMAD.WIDE R4, R0, 0x4, R8 ;  /* 0x0000000400047825 */ /* 0x004fe200078e0208 */
[----:B------:R-:W1:Y:S04]  /*1a00*/  LDS R11, [R6+UR4] ;  /* 0x00000004060b7984 */ /* 0x000e680008000800 */
[----:B------:R-:W2:Y:S04]  /*1a10*/  LDS R15, [R6+UR4+0x200] ;  /* 0x00020004060f7984 */ /* 0x000ea80008000800 */
[----:B-1----:R1:W-:Y:S04]  /*1a20*/  @P0 STG.E desc[UR12][R2.64], R11 ;  /* 0x0000000b02000986 */ /* 0x0023e8000c10190c */
[----:B--2---:R1:W-:Y:S01]  /*1a30*/  @P0 STG.E desc[UR12][R4.64], R15 ;  /* 0x0000000f04000986 */ /* 0x0043e2000c10190c */
[----:B------:R-:W-:Y:S05]  /*1a40*/  @!P0 EXIT ;  /* 0x000000000000894d */ /* 0x000fea0003800000 */
[----:B-1----:R-:W0:Y:S01]  /*1a50*/  LDS R5, [R6+UR4+0x400] ;  /* 0x0004000406057984 */ /* 0x002e220008000800 */
[----:B------:R-:W1:Y:S02]  /*1a60*/  LDC.64 R2, c[0x0][0x240] ;  /* 0x00009000ff027b82 */ /* 0x000e640000000a00 */
[----:B-1----:R-:W-:-:S05]  /*1a70*/  IMAD.WIDE R2, R0, 0x4, R2 ;  /* 0x0000000400027825 */ /* 0x002fca00078e0202 */
[----:B0-----:R-:W-:Y:S01]  /*1a80*/  STG.E desc[UR12][R2.64], R5 ;  /* 0x0000000502007986 */ /* 0x001fe2000c10190c */
[----:B------:R-:W-:Y:S05]  /*1a90*/  EXIT ;  /* 0x000000000000794d */ /* 0x000fea0003800000 */
.L_x_2:
[----:B------:R-:W-:-:S00]  /*1aa0*/  BRA `(.L_x_2) ;  /* 0xfffffffc00fc7947 */ /* 0x000fc0000383ffff */
[----:B------:R-:W-:-:S00]  /*1ab0*/  NOP ;  /* 0x0000000000007918 */ /* 0x000fc00000000000 */
        /* <DEDUP_REMOVED lines=12> */
.L_x_3:


//--------------------- .nv.shared.triton_red_fused__unsafe_index_convolution_native_group_norm_31 --------------------------
	.section	.nv.shared.triton_red_fused__unsafe_index_convolution_native_group_norm_31,"aw",@nobits
	.sectionflags	@""
	.align	16
	.zero		1024


//--------------------- .nv.constant0.triton_red_fused__unsafe_index_convolution_native_group_norm_31 --------------------------
	.section	.nv.constant0.triton_red_fused__unsafe_index_convolution_native_group_norm_31,"a",@progbits
	.sectionflags	@""
	.align	4
.nv.constant0.triton_red_fused__unsafe_index_convolution_native_group_norm_31:
	.zero		592
